//
// Generated by NVIDIA NVVM Compiler
//
// Compiler Build ID: CL-36424714
// Cuda compilation tools, release 13.0, V13.0.88
// Based on NVVM 20.0.0
//

.version 9.0
.target sm_100
.address_size 64

	// .globl	dot

.visible .entry dot(
	.param .u64 .ptr .align 1 dot_param_0,
	.param .u64 .ptr .align 1 dot_param_1,
	.param .u64 .ptr .align 1 dot_param_2,
	.param .u32 dot_param_3,
	.param .u32 dot_param_4,
	.param .u32 dot_param_5,
	.param .u32 dot_param_6
)
{
	.reg .pred 	%p<11>;
	.reg .b32 	%r<43>;
	.reg .b32 	%f<68>;
	.reg .b64 	%rd<40>;

	ld.param.u64 	%rd5, [dot_param_0];
	ld.param.u64 	%rd6, [dot_param_1];
	ld.param.u64 	%rd4, [dot_param_2];
	ld.param.u32 	%r23, [dot_param_3];
	ld.param.u32 	%r20, [dot_param_4];
	ld.param.u32 	%r21, [dot_param_5];
	ld.param.u32 	%r22, [dot_param_6];
	cvta.to.global.u64 	%rd1, %rd6;
	cvta.to.global.u64 	%rd2, %rd5;
	mov.u32 	%r24, %ntid.x;
	mov.u32 	%r25, %tid.x;
	mov.u32 	%r26, %ctaid.x;
	mad.lo.s32 	%r1, %r24, %r25, %r26;
	mul.lo.s32 	%r27, %r21, %r23;
	setp.ge.s32 	%p1, %r1, %r27;
	@%p1 bra 	$L__BB0_14;
	add.s32 	%r28, %r22, %r1;
	rem.s32 	%r2, %r28, %r21;
	setp.lt.s32 	%p2, %r20, 1;
	mov.f32 	%f67, 0f00000000;
	@%p2 bra 	$L__BB0_13;
	mul.lo.s32 	%r3, %r2, %r20;
	and.b32  	%r4, %r20, 7;
	setp.lt.u32 	%p3, %r20, 8;
	mov.f32 	%f67, 0f00000000;
	mov.b32 	%r41, 0;
	@%p3 bra 	$L__BB0_5;
	and.b32  	%r41, %r20, 2147483640;
	neg.s32 	%r39, %r41;
	shl.b32 	%r7, %r21, 3;
	add.s64 	%rd3, %rd2, 16;
	mov.f32 	%f67, 0f00000000;
	mul.wide.s32 	%rd11, %r21, 4;
	mov.u32 	%r37, %r3;
	mov.u32 	%r38, %r2;
$L__BB0_4:
	.pragma "nounroll";
	mul.wide.s32 	%rd7, %r37, 4;
	add.s64 	%rd8, %rd3, %rd7;
	ld.global.f32 	%f17, [%rd8+-16];
	mul.wide.s32 	%rd9, %r38, 4;
	add.s64 	%rd10, %rd1, %rd9;
	ld.global.f32 	%f18, [%rd10];
	fma.rn.f32 	%f19, %f17, %f18, %f67;
	ld.global.f32 	%f20, [%rd8+-12];
	add.s64 	%rd12, %rd10, %rd11;
	ld.global.f32 	%f21, [%rd12];
	fma.rn.f32 	%f22, %f20, %f21, %f19;
	ld.global.f32 	%f23, [%rd8+-8];
	add.s64 	%rd13, %rd12, %rd11;
	ld.global.f32 	%f24, [%rd13];
	fma.rn.f32 	%f25, %f23, %f24, %f22;
	ld.global.f32 	%f26, [%rd8+-4];
	add.s64 	%rd14, %rd13, %rd11;
	ld.global.f32 	%f27, [%rd14];
	fma.rn.f32 	%f28, %f26, %f27, %f25;
	ld.global.f32 	%f29, [%rd8];
	add.s64 	%rd15, %rd14, %rd11;
	ld.global.f32 	%f30, [%rd15];
	fma.rn.f32 	%f31, %f29, %f30, %f28;
	ld.global.f32 	%f32, [%rd8+4];
	add.s64 	%rd16, %rd15, %rd11;
	ld.global.f32 	%f33, [%rd16];
	fma.rn.f32 	%f34, %f32, %f33, %f31;
	ld.global.f32 	%f35, [%rd8+8];
	add.s64 	%rd17, %rd16, %rd11;
	ld.global.f32 	%f36, [%rd17];
	fma.rn.f32 	%f37, %f35, %f36, %f34;
	ld.global.f32 	%f38, [%rd8+12];
	add.s64 	%rd18, %rd17, %rd11;
	ld.global.f32 	%f39, [%rd18];
	fma.rn.f32 	%f67, %f38, %f39, %f37;
	add.s32 	%r39, %r39, 8;
	add.s32 	%r38, %r38, %r7;
	add.s32 	%r37, %r37, 8;
	setp.ne.s32 	%p4, %r39, 0;
	@%p4 bra 	$L__BB0_4;
$L__BB0_5:
	setp.eq.s32 	%p5, %r4, 0;
	@%p5 bra 	$L__BB0_13;
	and.b32  	%r15, %r20, 3;
	setp.lt.u32 	%p6, %r4, 4;
	@%p6 bra 	$L__BB0_8;
	add.s32 	%r30, %r41, %r3;
	mul.wide.s32 	%rd19, %r30, 4;
	add.s64 	%rd20, %rd2, %rd19;
	ld.global.f32 	%f41, [%rd20];
	mad.lo.s32 	%r31, %r41, %r21, %r2;
	mul.wide.s32 	%rd21, %r31, 4;
	add.s64 	%rd22, %rd1, %rd21;
	ld.global.f32 	%f42, [%rd22];
	fma.rn.f32 	%f43, %f41, %f42, %f67;
	ld.global.f32 	%f44, [%rd20+4];
	mul.wide.s32 	%rd23, %r21, 4;
	add.s64 	%rd24, %rd22, %rd23;
	ld.global.f32 	%f45, [%rd24];
	fma.rn.f32 	%f46, %f44, %f45, %f43;
	ld.global.f32 	%f47, [%rd20+8];
	add.s64 	%rd25, %rd24, %rd23;
	ld.global.f32 	%f48, [%rd25];
	fma.rn.f32 	%f49, %f47, %f48, %f46;
	ld.global.f32 	%f50, [%rd20+12];
	add.s64 	%rd26, %rd25, %rd23;
	ld.global.f32 	%f51, [%rd26];
	fma.rn.f32 	%f67, %f50, %f51, %f49;
	add.s32 	%r41, %r41, 4;
$L__BB0_8:
	setp.eq.s32 	%p7, %r15, 0;
	@%p7 bra 	$L__BB0_13;
	setp.eq.s32 	%p8, %r15, 1;
	@%p8 bra 	$L__BB0_11;
	add.s32 	%r32, %r41, %r3;
	mul.wide.s32 	%rd27, %r32, 4;
	add.s64 	%rd28, %rd2, %rd27;
	ld.global.f32 	%f53, [%rd28];
	mad.lo.s32 	%r33, %r41, %r21, %r2;
	mul.wide.s32 	%rd29, %r33, 4;
	add.s64 	%rd30, %rd1, %rd29;
	ld.global.f32 	%f54, [%rd30];
	fma.rn.f32 	%f55, %f53, %f54, %f67;
	ld.global.f32 	%f56, [%rd28+4];
	mul.wide.s32 	%rd31, %r21, 4;
	add.s64 	%rd32, %rd30, %rd31;
	ld.global.f32 	%f57, [%rd32];
	fma.rn.f32 	%f67, %f56, %f57, %f55;
	add.s32 	%r41, %r41, 2;
$L__BB0_11:
	and.b32  	%r34, %r20, 1;
	setp.eq.b32 	%p9, %r34, 1;
	not.pred 	%p10, %p9;
	@%p10 bra 	$L__BB0_13;
	add.s32 	%r35, %r41, %r3;
	mul.wide.s32 	%rd33, %r35, 4;
	add.s64 	%rd34, %rd2, %rd33;
	ld.global.f32 	%f58, [%rd34];
	mad.lo.s32 	%r36, %r41, %r21, %r2;
	mul.wide.s32 	%rd35, %r36, 4;
	add.s64 	%rd36, %rd1, %rd35;
	ld.global.f32 	%f59, [%rd36];
	fma.rn.f32 	%f67, %f58, %f59, %f67;
$L__BB0_13:
	cvta.to.global.u64 	%rd37, %rd4;
	mul.wide.s32 	%rd38, %r1, 4;
	add.s64 	%rd39, %rd37, %rd38;
	st.global.f32 	[%rd39], %f67;
$L__BB0_14:
	ret;

}


// ===== COMPILED SASS (sm_100) =====

	.target	sm_100

	.elftype	@"ET_EXEC"


//--------------------- .note.nv.tkinfo           --------------------------
	.section	.note.nv.tkinfo,"",@"SHT_NOTE"
	.sectionflags	@"SHF_NOTE_NV_TKINFO"
	.tkinfo
        /*0018*/ 	.word	0x00000002
        /*0030*/ 	.string	""
        /*0030*/ 	.string	"ptxas"
        /*0030*/ 	.string	"Cuda compilation tools, release 13.0, V13.0.88"
        /*0030*/ 	.string	"Build cuda_13.0.r13.0/compiler.36424714_0"
        /*0030*/ 	.string	"-arch sm_100 -m 64 "



//--------------------- .note.nv.cuinfo           --------------------------
	.section	.note.nv.cuinfo,"",@"SHT_NOTE"
	.sectionflags	@"SHF_NOTE_NV_CUINFO"
        /*0018*/ 	.short	0x0002
        /*001a*/ 	.short	0x0064
        /*001c*/ 	.short	0x0082
	.zero		2


//--------------------- .nv.info                  --------------------------
	.section	.nv.info,"",@"SHT_CUDA_INFO"
	.align	4


	//----- nvinfo : EIATTR_REGCOUNT
	.align		4
        /*0000*/ 	.byte	0x04, 0x2f
        /*0002*/ 	.short	(.L_1 - .L_0)
	.align		4
.L_0:
        /*0004*/ 	.word	index@(dot)
        /*0008*/ 	.word	0x00000020


	//----- nvinfo : EIATTR_FRAME_SIZE
	.align		4
.L_1:
        /*000c*/ 	.byte	0x04, 0x11
        /*000e*/ 	.short	(.L_3 - .L_2)
	.align		4
.L_2:
        /*0010*/ 	.word	index@(dot)
        /*0014*/ 	.word	0x00000000


	//----- nvinfo : EIATTR_MIN_STACK_SIZE
	.align		4
.L_3:
        /*0018*/ 	.byte	0x04, 0x12
        /*001a*/ 	.short	(.L_5 - .L_4)
	.align		4
.L_4:
        /*001c*/ 	.word	index@(dot)
        /*0020*/ 	.word	0x00000000
.L_5:


//--------------------- .nv.compat                --------------------------
	.section	.nv.compat,"",@"SHT_CUDA_COMPAT_INFO"
	.align	4
        /*0000*/ 	.byte	0x02, 0x09, 0x00, 0x00, 0x02, 0x02, 0x01, 0x00, 0x02, 0x05, 0x05, 0x00, 0x03, 0x07, 0x01, 0x01
        /*0010*/ 	.byte	0x02, 0x03, 0x00, 0x00, 0x02, 0x06, 0x01, 0x00, 0x04, 0x0b, 0x08, 0x00, 0x09, 0x00, 0x00, 0x00
        /*0020*/ 	.byte	0x00, 0x00, 0x00, 0x00


//--------------------- .nv.info.dot              --------------------------
	.section	.nv.info.dot,"",@"SHT_CUDA_INFO"
	.sectionflags	@""
	.align	4


	//----- nvinfo : EIATTR_CUDA_API_VERSION
	.align		4
        /*0000*/ 	.byte	0x04, 0x37
        /*0002*/ 	.short	(.L_7 - .L_6)
.L_6:
        /*0004*/ 	.word	0x00000082


	//----- nvinfo : EIATTR_KPARAM_INFO
	.align		4
.L_7:
        /*0008*/ 	.byte	0x04, 0x17
        /*000a*/ 	.short	(.L_9 - .L_8)
.L_8:
        /*000c*/ 	.word	0x00000000
        /*0010*/ 	.short	0x0006
        /*0012*/ 	.short	0x0024
        /*0014*/ 	.byte	0x00, 0xf0, 0x11, 0x00


	//----- nvinfo : EIATTR_KPARAM_INFO
	.align		4
.L_9:
        /*0018*/ 	.byte	0x04, 0x17
        /*001a*/ 	.short	(.L_11 - .L_10)
.L_10:
        /*001c*/ 	.word	0x00000000
        /*0020*/ 	.short	0x0005
        /*0022*/ 	.short	0x0020
        /*0024*/ 	.byte	0x00, 0xf0, 0x11, 0x00


	//----- nvinfo : EIATTR_KPARAM_INFO
	.align		4
.L_11:
        /*0028*/ 	.byte	0x04, 0x17
        /*002a*/ 	.short	(.L_13 - .L_12)
.L_12:
        /*002c*/ 	.word	0x00000000
        /*0030*/ 	.short	0x0004
        /*0032*/ 	.short	0x001c
        /*0034*/ 	.byte	0x00, 0xf0, 0x11, 0x00


	//----- nvinfo : EIATTR_KPARAM_INFO
	.align		4
.L_13:
        /*0038*/ 	.byte	0x04, 0x17
        /*003a*/ 	.short	(.L_15 - .L_14)
.L_14:
        /*003c*/ 	.word	0x00000000
        /*0040*/ 	.short	0x0003
        /*0042*/ 	.short	0x0018
        /*0044*/ 	.byte	0x00, 0xf0, 0x11, 0x00


	//----- nvinfo : EIATTR_KPARAM_INFO
	.align		4
.L_15:
        /*0048*/ 	.byte	0x04, 0x17
        /*004a*/ 	.short	(.L_17 - .L_16)
.L_16:
        /*004c*/ 	.word	0x00000000
        /*0050*/ 	.short	0x0002
        /*0052*/ 	.short	0x0010
        /*0054*/ 	.byte	0x00, 0xf5, 0x21, 0x00


	//----- nvinfo : EIATTR_KPARAM_INFO
	.align		4
.L_17:
        /*0058*/ 	.byte	0x04, 0x17
        /*005a*/ 	.short	(.L_19 - .L_18)
.L_18:
        /*005c*/ 	.word	0x00000000
        /*0060*/ 	.short	0x0001
        /*0062*/ 	.short	0x0008
        /*0064*/ 	.byte	0x00, 0xf5, 0x21, 0x00


	//----- nvinfo : EIATTR_KPARAM_INFO
	.align		4
.L_19:
        /*0068*/ 	.byte	0x04, 0x17
        /*006a*/ 	.short	(.L_21 - .L_20)
.L_20:
        /*006c*/ 	.word	0x00000000
        /*0070*/ 	.short	0x0000
        /*0072*/ 	.short	0x0000
        /*0074*/ 	.byte	0x00, 0xf5, 0x21, 0x00


	//----- nvinfo : EIATTR_SPARSE_MMA_MASK
	.align		4
.L_21:
        /*0078*/ 	.byte	0x03, 0x50
        /*007a*/ 	.short	0x0000


	//----- nvinfo : EIATTR_MAXREG_COUNT
	.align		4
        /*007c*/ 	.byte	0x03, 0x1b
        /*007e*/ 	.short	0x00ff


	//----- nvinfo : EIATTR_MERCURY_ISA_VERSION
	.align		4
        /*0080*/ 	.byte	0x03, 0x5f
        /*0082*/ 	.short	0x0101


	//----- nvinfo : EIATTR_VRC_CTA_INIT_COUNT
	.align		4
        /*0084*/ 	.byte	0x02, 0x4a
	.zero		1
	.zero		1


	//----- nvinfo : EIATTR_EXIT_INSTR_OFFSETS
	.align		4
        /*0088*/ 	.byte	0x04, 0x1c
        /*008a*/ 	.short	(.L_23 - .L_22)


	//   ....[0]....
.L_22:
        /*008c*/ 	.word	0x00000090


	//   ....[1]....
        /*0090*/ 	.word	0x00000970


	//----- nvinfo : EIATTR_CBANK_PARAM_SIZE
	.align		4
.L_23:
        /*0094*/ 	.byte	0x03, 0x19
        /*0096*/ 	.short	0x0028


	//----- nvinfo : EIATTR_PARAM_CBANK
	.align		4
        /*0098*/ 	.byte	0x04, 0x0a
        /*009a*/ 	.short	(.L_25 - .L_24)
	.align		4
.L_24:
        /*009c*/ 	.word	index@(.nv.constant0.dot)
        /*00a0*/ 	.short	0x0380
        /*00a2*/ 	.short	0x0028


	//----- nvinfo : EIATTR_SW_WAR
	.align		4
.L_25:
        /*00a4*/ 	.byte	0x04, 0x36
        /*00a6*/ 	.short	(.L_27 - .L_26)
.L_26:
        /*00a8*/ 	.word	0x00000008
.L_27:


//--------------------- .nv.callgraph             --------------------------
	.section	.nv.callgraph,"",@"SHT_CUDA_CALLGRAPH"
	.align	4
	.sectionentsize	8
	.align		4
        /*0000*/ 	.word	0x00000000
	.align		4
        /*0004*/ 	.word	0xffffffff
	.align		4
        /*0008*/ 	.word	0x00000000
	.align		4
        /*000c*/ 	.word	0xfffffffe
	.align		4
        /*0010*/ 	.word	0x00000000
	.align		4
        /*0014*/ 	.word	0xfffffffd
	.align		4
        /*0018*/ 	.word	0x00000000
	.align		4
        /*001c*/ 	.word	0xfffffffc


//--------------------- .text.dot                 --------------------------
	.section	.text.dot,"ax",@progbits
	.align	128
        .global         dot
        .type           dot,@function
        .size           dot,(.L_x_5 - dot)
        .other          dot,@"STO_CUDA_ENTRY STV_DEFAULT"
dot:
.text.dot:
[----:B------:R-:W-:Y:S01]  /*0000*/  LDC R1, c[0x0][0x37c] ;  /* 0x0000df00ff017b82 */ /* 0x000fe20000000800 */
[----:B------:R-:W0:Y:S07]  /*0010*/  S2R R0, SR_TID.X ;  /* 0x0000000000007919 */ /* 0x000e2e0000002100 */
[----:B------:R-:W1:Y:S01]  /*0020*/  LDC R15, c[0x0][0x3a0] ;  /* 0x0000e800ff0f7b82 */ /* 0x000e620000000800 */
[----:B------:R-:W0:Y:S01]  /*0030*/  LDCU UR4, c[0x0][0x360] ;  /* 0x00006c00ff0477ac */ /* 0x000e220008000800 */
[----:B------:R-:W0:Y:S01]  /*0040*/  S2R R3, SR_CTAID.X ;  /* 0x0000000000037919 */ /* 0x000e220000002500 */
[----:B------:R-:W1:Y:S01]  /*0050*/  LDCU UR5, c[0x0][0x398] ;  /* 0x00007300ff0577ac */ /* 0x000e620008000800 */
[----:B0-----:R-:W-:-:S02]  /*0060*/  IMAD R0, R0, UR4, R3 ;  /* 0x0000000400007c24 */ /* 0x001fc4000f8e0203 */
[----:B-1----:R-:W-:-:S05]  /*0070*/  IMAD R3, R15, UR5, RZ ;  /* 0x000000050f037c24 */ /* 0x002fca000f8e02ff */
[----:B------:R-:W-:-:S13]  /*0080*/  ISETP.GE.AND P0, PT, R0, R3, PT ;  /* 0x000000030000720c */ /* 0x000fda0003f06270 */
[----:B------:R-:W-:Y:S05]  /*0090*/  @P0 EXIT ;  /* 0x000000000000094d */ /* 0x000fea0003800000 */
[----:B------:R-:W-:Y:S01]  /*00a0*/  IABS R7, R15 ;  /* 0x0000000f00077213 */ /* 0x000fe20000000000 */
[----:B------:R-:W0:Y:S01]  /*00b0*/  LDCU UR4, c[0x0][0x3a4] ;  /* 0x00007480ff0477ac */ /* 0x000e220008000800 */
[----:B------:R-:W1:Y:S01]  /*00c0*/  LDC R14, c[0x0][0x39c] ;  /* 0x0000e700ff0e7b82 */ /* 0x000e620000000800 */
[----:B------:R-:W-:Y:S01]  /*00d0*/  MOV R26, RZ ;  /* 0x000000ff001a7202 */ /* 0x000fe20000000f00 */
[----:B------:R-:W2:Y:S01]  /*00e0*/  I2F.RP R5, R7 ;  /* 0x0000000700057306 */ /* 0x000ea20000209400 */
[----:B------:R-:W3:Y:S07]  /*00f0*/  LDCU.64 UR6, c[0x0][0x358] ;  /* 0x00006b00ff0677ac */ /* 0x000eee0008000a00 */
[----:B--2---:R-:W2:Y:S01]  /*0100*/  MUFU.RCP R5, R5 ;  /* 0x0000000500057308 */ /* 0x004ea20000001000 */
[----:B0-----:R-:W-:-:S04]  /*0110*/  IADD3 R4, PT, PT, R0, UR4, RZ ;  /* 0x0000000400047c10 */ /* 0x001fc8000fffe0ff */
[----:B------:R-:W-:Y:S02]  /*0120*/  IABS R16, R4 ;  /* 0x0000000400107213 */ /* 0x000fe40000000000 */
[----:B------:R-:W-:Y:S02]  /*0130*/  ISETP.GE.AND P1, PT, R4, RZ, PT ;  /* 0x000000ff0400720c */ /* 0x000fe40003f26270 */
[----:B--2---:R-:W-:-:S04]  /*0140*/  IADD3 R2, PT, PT, R5, 0xffffffe, RZ ;  /* 0x0ffffffe05027810 */ /* 0x004fc80007ffe0ff */
[----:B------:R0:W2:Y:S02]  /*0150*/  F2I.FTZ.U32.TRUNC.NTZ R3, R2 ;  /* 0x0000000200037305 */ /* 0x0000a4000021f000 */
[----:B0-----:R-:W-:Y:S01]  /*0160*/  HFMA2 R2, -RZ, RZ, 0, 0 ;  /* 0x00000000ff027431 */ /* 0x001fe200000001ff */
[----:B--2---:R-:W-:-:S05]  /*0170*/  IADD3 R6, PT, PT, RZ, -R3, RZ ;  /* 0x80000003ff067210 */ /* 0x004fca0007ffe0ff */
[----:B------:R-:W-:-:S04]  /*0180*/  IMAD R9, R6, R7, RZ ;  /* 0x0000000706097224 */ /* 0x000fc800078e02ff */
[----:B------:R-:W-:-:S06]  /*0190*/  IMAD.HI.U32 R3, R3, R9, R2 ;  /* 0x0000000903037227 */ /* 0x000fcc00078e0002 */
[----:B------:R-:W-:-:S05]  /*01a0*/  IMAD.HI.U32 R3, R3, R16, RZ ;  /* 0x0000001003037227 */ /* 0x000fca00078e00ff */
[----:B------:R-:W-:-:S05]  /*01b0*/  IADD3 R3, PT, PT, -R3, RZ, RZ ;  /* 0x000000ff03037210 */ /* 0x000fca0007ffe1ff */
[----:B------:R-:W-:-:S05]  /*01c0*/  IMAD R16, R7, R3, R16 ;  /* 0x0000000307107224 */ /* 0x000fca00078e0210 */
[----:B------:R-:W-:-:S13]  /*01d0*/  ISETP.GT.U32.AND P0, PT, R7, R16, PT ;  /* 0x000000100700720c */ /* 0x000fda0003f04070 */
[----:B------:R-:W-:Y:S02]  /*01e0*/  @!P0 IADD3 R16, PT, PT, R16, -R7, RZ ;  /* 0x8000000710108210 */ /* 0x000fe40007ffe0ff */
[----:B------:R-:W-:Y:S02]  /*01f0*/  ISETP.NE.AND P0, PT, R15, RZ, PT ;  /* 0x000000ff0f00720c */ /* 0x000fe40003f05270 */
[----:B------:R-:W-:-:S13]  /*0200*/  ISETP.GT.U32.AND P2, PT, R7, R16, PT ;  /* 0x000000100700720c */ /* 0x000fda0003f44070 */
[----:B------:R-:W-:Y:S02]  /*0210*/  @!P2 IADD3 R16, PT, PT, R16, -R7, RZ ;  /* 0x800000071010a210 */ /* 0x000fe40007ffe0ff */
[----:B-1----:R-:W-:Y:S02]  /*0220*/  ISETP.GE.AND P2, PT, R14, 0x1, PT ;  /* 0x000000010e00780c */ /* 0x002fe40003f46270 */
[----:B------:R-:W-:Y:S02]  /*0230*/  @!P1 IADD3 R16, PT, PT, -R16, RZ, RZ ;  /* 0x000000ff10109210 */ /* 0x000fe40007ffe1ff */
[----:B------:R-:W-:-:S09]  /*0240*/  @!P0 LOP3.LUT R16, RZ, R15, RZ, 0x33, !PT ;  /* 0x0000000fff108212 */ /* 0x000fd200078e33ff */
[----:B---3--:R-:W-:Y:S05]  /*0250*/  @!P2 BRA `(.L_x_0) ;  /* 0x0000000400b8a947 */ /* 0x008fea0003800000 */
[----:B------:R-:W-:Y:S01]  /*0260*/  ISETP.GE.U32.AND P0, PT, R14, 0x8, PT ;  /* 0x000000080e00780c */ /* 0x000fe20003f06070 */
[----:B------:R-:W-:Y:S01]  /*0270*/  IMAD R18, R16, R14, RZ ;  /* 0x0000000e10127224 */ /* 0x000fe200078e02ff */
[----:B------:R-:W-:Y:S02]  /*0280*/  LOP3.LUT R25, R14, 0x7, RZ, 0xc0, !PT ;  /* 0x000000070e197812 */ /* 0x000fe400078ec0ff */
[----:B------:R-:W-:Y:S02]  /*0290*/  MOV R26, RZ ;  /* 0x000000ff001a7202 */ /* 0x000fe40000000f00 */
[----:B------:R-:W-:Y:S02]  /*02a0*/  ISETP.NE.AND P1, PT, R25, RZ, PT ;  /* 0x000000ff1900720c */ /* 0x000fe40003f25270 */
[----:B------:R-:W-:-:S05]  /*02b0*/  MOV R19, RZ ;  /* 0x000000ff00137202 */ /* 0x000fca0000000f00 */
[----:B------:R-:W-:Y:S06]  /*02c0*/  @!P0 BRA `(.L_x_1) ;  /* 0x0000000000c48947 */ /* 0x000fec0003800000 */
[----:B------:R-:W0:Y:S01]  /*02d0*/  LDCU.64 UR4, c[0x0][0x380] ;  /* 0x00007000ff0477ac */ /* 0x000e220008000a00 */
[----:B------:R-:W-:Y:S01]  /*02e0*/  LOP3.LUT R19, R14, 0x7ffffff8, RZ, 0xc0, !PT ;  /* 0x7ffffff80e137812 */ /* 0x000fe200078ec0ff */
[----:B------:R-:W-:Y:S01]  /*02f0*/  HFMA2 R26, -RZ, RZ, 0, 0 ;  /* 0x00000000ff1a7431 */ /* 0x000fe200000001ff */
[----:B------:R-:W-:Y:S02]  /*0300*/  MOV R17, R18 ;  /* 0x0000001200117202 */ /* 0x000fe40000000f00 */
[----:B------:R-:W-:Y:S02]  /*0310*/  MOV R22, R16 ;  /* 0x0000001000167202 */ /* 0x000fe40000000f00 */
[----:B------:R-:W-:Y:S01]  /*0320*/  IADD3 R20, PT, PT, -R19, RZ, RZ ;  /* 0x000000ff13147210 */ /* 0x000fe20007ffe1ff */
[----:B0-----:R-:W-:-:S04]  /*0330*/  UIADD3 UR4, UP0, UPT, UR4, 0x10, URZ ;  /* 0x0000001004047890 */ /* 0x001fc8000ff1e0ff */
[----:B------:R-:W-:-:S12]  /*0340*/  UIADD3.X UR5, UPT, UPT, URZ, UR5, URZ, UP0, !UPT ;  /* 0x00000005ff057290 */ /* 0x000fd800087fe4ff */
.L_x_2:
[----:B------:R-:W0:Y:S01]  /*0350*/  LDC.64 R12, c[0x0][0x388] ;  /* 0x0000e200ff0c7b82 */ /* 0x000e220000000a00 */
[----:B------:R-:W-:Y:S02]  /*0360*/  MOV R2, UR4 ;  /* 0x0000000400027c02 */ /* 0x000fe40008000f00 */
[----:B------:R-:W-:-:S03]  /*0370*/  MOV R3, UR5 ;  /* 0x0000000500037c02 */ /* 0x000fc60008000f00 */
[----:B------:R-:W-:-:S05]  /*0380*/  IMAD.WIDE R2, R17, 0x4, R2 ;  /* 0x0000000411027825 */ /* 0x000fca00078e0202 */
[----:B------:R-:W2:Y:S04]  /*0390*/  LDG.E R21, desc[UR6][R2.64+-0x10] ;  /* 0xfffff00602157981 */ /* 0x000ea8000c1e1900 */
[----:B------:R-:W3:Y:S04]  /*03a0*/  LDG.E R23, desc[UR6][R2.64+-0xc] ;  /* 0xfffff40602177981 */ /* 0x000ee8000c1e1900 */
[----:B------:R-:W4:Y:S01]  /*03b0*/  LDG.E R29, desc[UR6][R2.64+-0x8] ;  /* 0xfffff806021d7981 */ /* 0x000f22000c1e1900 */
[----:B0-----:R-:W-:-:S05]  /*03c0*/  IMAD.WIDE R12, R22, 0x4, R12 ;  /* 0x00000004160c7825 */ /* 0x001fca00078e020c */
[----:B------:R0:W2:Y:S01]  /*03d0*/  LDG.E R24, desc[UR6][R12.64] ;  /* 0x000000060c187981 */ /* 0x0000a2000c1e1900 */
[----:B------:R-:W-:-:S04]  /*03e0*/  IMAD.WIDE R10, R15, 0x4, R12 ;  /* 0x000000040f0a7825 */ /* 0x000fc800078e020c */
[C---:B------:R-:W-:Y:S02]  /*03f0*/  IMAD.WIDE R4, R15.reuse, 0x4, R10 ;  /* 0x000000040f047825 */ /* 0x040fe400078e020a */
[----:B------:R-:W3:Y:S02]  /*0400*/  LDG.E R10, desc[UR6][R10.64] ;  /* 0x000000060a0a7981 */ /* 0x000ee4000c1e1900 */
[C---:B------:R-:W-:Y:S02]  /*0410*/  IMAD.WIDE R6, R15.reuse, 0x4, R4 ;  /* 0x000000040f067825 */ /* 0x040fe400078e0204 */
[----:B------:R1:W4:Y:S02]  /*0420*/  LDG.E R28, desc[UR6][R4.64] ;  /* 0x00000006041c7981 */ /* 0x000324000c1e1900 */
[C---:B------:R-:W-:Y:S02]  /*0430*/  IMAD.WIDE R8, R15.reuse, 0x4, R6 ;  /* 0x000000040f087825 */ /* 0x040fe400078e0206 */
[----:B------:R-:W5:Y:S02]  /*0440*/  LDG.E R6, desc[UR6][R6.64] ;  /* 0x0000000606067981 */ /* 0x000f64000c1e1900 */
[----:B0-----:R-:W-:-:S05]  /*0450*/  IMAD.WIDE R12, R15, 0x4, R8 ;  /* 0x000000040f0c7825 */ /* 0x001fca00078e0208 */
[----:B------:R-:W5:Y:S04]  /*0460*/  LDG.E R11, desc[UR6][R12.64] ;  /* 0x000000060c0b7981 */ /* 0x000f68000c1e1900 */
[----:B------:R-:W5:Y:S04]  /*0470*/  LDG.E R7, desc[UR6][R8.64] ;  /* 0x0000000608077981 */ /* 0x000f68000c1e1900 */
[----:B------:R-:W5:Y:S04]  /*0480*/  LDG.E R9, desc[UR6][R2.64+-0x4] ;  /* 0xfffffc0602097981 */ /* 0x000f68000c1e1900 */
[----:B------:R-:W5:Y:S01]  /*0490*/  LDG.E R8, desc[UR6][R2.64+0x8] ;  /* 0x0000080602087981 */ /* 0x000f62000c1e1900 */
[----:B--2---:R-:W-:Y:S01]  /*04a0*/  FFMA R24, R21, R24, R26 ;  /* 0x0000001815187223 */ /* 0x004fe2000000001a */
[----:B------:R-:W-:-:S02]  /*04b0*/  IMAD.WIDE R26, R15, 0x4, R12 ;  /* 0x000000040f1a7825 */ /* 0x000fc400078e020c */
[----:B------:R-:W2:Y:S04]  /*04c0*/  LDG.E R21, desc[UR6][R2.64] ;  /* 0x0000000602157981 */ /* 0x000ea8000c1e1900 */
[----:B------:R-:W2:Y:S01]  /*04d0*/  LDG.E R12, desc[UR6][R2.64+0x4] ;  /* 0x00000406020c7981 */ /* 0x000ea2000c1e1900 */
[----:B-1----:R-:W-:-:S03]  /*04e0*/  IMAD.WIDE R4, R15, 0x4, R26 ;  /* 0x000000040f047825 */ /* 0x002fc600078e021a */
[----:B------:R-:W2:Y:S04]  /*04f0*/  LDG.E R13, desc[UR6][R2.64+0xc] ;  /* 0x00000c06020d7981 */ /* 0x000ea8000c1e1900 */
[----:B------:R-:W2:Y:S04]  /*0500*/  LDG.E R4, desc[UR6][R4.64] ;  /* 0x0000000604047981 */ /* 0x000ea8000c1e1900 */
[----:B------:R-:W2:Y:S01]  /*0510*/  LDG.E R3, desc[UR6][R26.64] ;  /* 0x000000061a037981 */ /* 0x000ea2000c1e1900 */
[----:B---3--:R-:W-:Y:S01]  /*0520*/  FFMA R10, R23, R10, R24 ;  /* 0x0000000a170a7223 */ /* 0x008fe20000000018 */
[----:B------:R-:W-:-:S03]  /*0530*/  IADD3 R20, PT, PT, R20, 0x8, RZ ;  /* 0x0000000814147810 */ /* 0x000fc60007ffe0ff */
[----:B----4-:R-:W-:Y:S01]  /*0540*/  FFMA R10, R29, R28, R10 ;  /* 0x0000001c1d0a7223 */ /* 0x010fe2000000000a */
[----:B------:R-:W-:Y:S02]  /*0550*/  ISETP.NE.AND P0, PT, R20, RZ, PT ;  /* 0x000000ff1400720c */ /* 0x000fe40003f05270 */
[----:B------:R-:W-:Y:S01]  /*0560*/  LEA R22, R15, R22, 0x3 ;  /* 0x000000160f167211 */ /* 0x000fe200078e18ff */
[----:B-----5:R-:W-:Y:S01]  /*0570*/  FFMA R6, R9, R6, R10 ;  /* 0x0000000609067223 */ /* 0x020fe2000000000a */
[----:B------:R-:W-:-:S03]  /*0580*/  IADD3 R17, PT, PT, R17, 0x8, RZ ;  /* 0x0000000811117810 */ /* 0x000fc60007ffe0ff */
[----:B--2---:R-:W-:-:S04]  /*0590*/  FFMA R7, R21, R7, R6 ;  /* 0x0000000715077223 */ /* 0x004fc80000000006 */
[----:B------:R-:W-:-:S04]  /*05a0*/  FFMA R7, R12, R11, R7 ;  /* 0x0000000b0c077223 */ /* 0x000fc80000000007 */
[----:B------:R-:W-:-:S04]  /*05b0*/  FFMA R8, R8, R3, R7 ;  /* 0x0000000308087223 */ /* 0x000fc80000000007 */
[----:B------:R-:W-:Y:S01]  /*05c0*/  FFMA R26, R13, R4, R8 ;  /* 0x000000040d1a7223 */ /* 0x000fe20000000008 */
[----:B------:R-:W-:Y:S06]  /*05d0*/  @P0 BRA `(.L_x_2) ;  /* 0xfffffffc005c0947 */ /* 0x000fec000383ffff */
.L_x_1:
[----:B------:R-:W-:Y:S05]  /*05e0*/  @!P1 BRA `(.L_x_0) ;  /* 0x0000000000d49947 */ /* 0x000fea0003800000 */
[----:B------:R-:W-:Y:S02]  /*05f0*/  ISETP.GE.U32.AND P0, PT, R25, 0x4, PT ;  /* 0x000000041900780c */ /* 0x000fe40003f06070 */
[----:B------:R-:W-:-:S04]  /*0600*/  LOP3.LUT R12, R14, 0x3, RZ, 0xc0, !PT ;  /* 0x000000030e0c7812 */ /* 0x000fc800078ec0ff */
[----:B------:R-:W-:-:S07]  /*0610*/  ISETP.NE.AND P1, PT, R12, RZ, PT ;  /* 0x000000ff0c00720c */ /* 0x000fce0003f25270 */
[----:B------:R-:W-:Y:S06]  /*0620*/  @!P0 BRA `(.L_x_3) ;  /* 0x0000000000588947 */ /* 0x000fec0003800000 */
[----:B------:R-:W0:Y:S01]  /*0630*/  LDC.64 R8, c[0x0][0x388] ;  /* 0x0000e200ff087b82 */ /* 0x000e220000000a00 */
[----:B------:R-:W-:Y:S01]  /*0640*/  IMAD R7, R19, R15, R16 ;  /* 0x0000000f13077224 */ /* 0x000fe200078e0210 */
[----:B------:R-:W-:-:S06]  /*0650*/  IADD3 R5, PT, PT, R18, R19, RZ ;  /* 0x0000001312057210 */ /* 0x000fcc0007ffe0ff */
[----:B------:R-:W1:Y:S01]  /*0660*/  LDC.64 R2, c[0x0][0x380] ;  /* 0x0000e000ff027b82 */ /* 0x000e620000000a00 */
[----:B0-----:R-:W-:-:S04]  /*0670*/  IMAD.WIDE R8, R7, 0x4, R8 ;  /* 0x0000000407087825 */ /* 0x001fc800078e0208 */
[----:B------:R-:W-:Y:S02]  /*0680*/  IMAD.WIDE R10, R15, 0x4, R8 ;  /* 0x000000040f0a7825 */ /* 0x000fe400078e0208 */
[----:B------:R-:W2:Y:S02]  /*0690*/  LDG.E R8, desc[UR6][R8.64] ;  /* 0x0000000608087981 */ /* 0x000ea4000c1e1900 */
[----:B-1----:R-:W-:-:S04]  /*06a0*/  IMAD.WIDE R2, R5, 0x4, R2 ;  /* 0x0000000405027825 */ /* 0x002fc800078e0202 */
[C---:B------:R-:W-:Y:S01]  /*06b0*/  IMAD.WIDE R4, R15.reuse, 0x4, R10 ;  /* 0x000000040f047825 */ /* 0x040fe200078e020a */
[----:B------:R-:W2:Y:S04]  /*06c0*/  LDG.E R13, desc[UR6][R2.64] ;  /* 0x00000006020d7981 */ /* 0x000ea8000c1e1900 */
[----:B------:R-:W3:Y:S01]  /*06d0*/  LDG.E R10, desc[UR6][R10.64] ;  /* 0x000000060a0a7981 */ /* 0x000ee2000c1e1900 */
[----:B------:R-:W-:-:S03]  /*06e0*/  IMAD.WIDE R6, R15, 0x4, R4 ;  /* 0x000000040f067825 */ /* 0x000fc600078e0204 */
[----:B------:R-:W3:Y:S04]  /*06f0*/  LDG.E R20, desc[UR6][R2.64+0x4] ;  /* 0x0000040602147981 */ /* 0x000ee8000c1e1900 */
[----:B------:R-:W4:Y:S04]  /*0700*/  LDG.E R17, desc[UR6][R4.64] ;  /* 0x0000000604117981 */ /* 0x000f28000c1e1900 */
[----:B------:R-:W4:Y:S04]  /*0710*/  LDG.E R22, desc[UR6][R2.64+0x8] ;  /* 0x0000080602167981 */ /* 0x000f28000c1e1900 */
[----:B------:R-:W5:Y:S04]  /*0720*/  LDG.E R24, desc[UR6][R2.64+0xc] ;  /* 0x00000c0602187981 */ /* 0x000f68000c1e1900 */
[----:B------:R-:W5:Y:S01]  /*0730*/  LDG.E R6, desc[UR6][R6.64] ;  /* 0x0000000606067981 */ /* 0x000f62000c1e1900 */
[----:B------:R-:W-:Y:S01]  /*0740*/  IADD3 R19, PT, PT, R19, 0x4, RZ ;  /* 0x0000000413137810 */ /* 0x000fe20007ffe0ff */
[----:B--2---:R-:W-:-:S04]  /*0750*/  FFMA R13, R13, R8, R26 ;  /* 0x000000080d0d7223 */ /* 0x004fc8000000001a */
[----:B---3--:R-:W-:-:S04]  /*0760*/  FFMA R13, R20, R10, R13 ;  /* 0x0000000a140d7223 */ /* 0x008fc8000000000d */
[----:B----4-:R-:W-:-:S04]  /*0770*/  FFMA R13, R22, R17, R13 ;  /* 0x00000011160d7223 */ /* 0x010fc8000000000d */
[----:B-----5:R-:W-:-:S07]  /*0780*/  FFMA R26, R24, R6, R13 ;  /* 0x00000006181a7223 */ /* 0x020fce000000000d */
.L_x_3:
[----:B------:R-:W-:Y:S05]  /*0790*/  @!P1 BRA `(.L_x_0) ;  /* 0x0000000000689947 */ /* 0x000fea0003800000 */
[----:B------:R-:W0:Y:S01]  /*07a0*/  LDC.64 R8, c[0x0][0x388] ;  /* 0x0000e200ff087b82 */ /* 0x000e220000000a00 */
[----:B------:R-:W-:Y:S02]  /*07b0*/  ISETP.NE.AND P0, PT, R12, 0x1, PT ;  /* 0x000000010c00780c */ /* 0x000fe40003f05270 */
[----:B------:R-:W-:-:S04]  /*07c0*/  LOP3.LUT R14, R14, 0x1, RZ, 0xc0, !PT ;  /* 0x000000010e0e7812 */ /* 0x000fc800078ec0ff */
[----:B------:R-:W-:Y:S01]  /*07d0*/  ISETP.NE.U32.AND P1, PT, R14, 0x1, PT ;  /* 0x000000010e00780c */ /* 0x000fe20003f25070 */
[----:B------:R-:W1:Y:S06]  /*07e0*/  LDC.64 R6, c[0x0][0x380] ;  /* 0x0000e000ff067b82 */ /* 0x000e6c0000000a00 */
[C---:B------:R-:W-:Y:S01]  /*07f0*/  @P0 IMAD R13, R19.reuse, R15, R16 ;  /* 0x0000000f130d0224 */ /* 0x040fe200078e0210 */
[----:B------:R-:W-:Y:S01]  /*0800*/  @P0 IADD3 R11, PT, PT, R18, R19, RZ ;  /* 0x00000013120b0210 */ /* 0x000fe20007ffe0ff */
[----:B------:R-:W2:Y:S01]  /*0810*/  LDC.64 R4, c[0x0][0x380] ;  /* 0x0000e000ff047b82 */ /* 0x000ea20000000a00 */
[----:B------:R-:W-:-:S07]  /*0820*/  @P0 IADD3 R19, PT, PT, R19, 0x2, RZ ;  /* 0x0000000213130810 */ /* 0x000fce0007ffe0ff */
[----:B------:R-:W3:Y:S01]  /*0830*/  LDC.64 R2, c[0x0][0x388] ;  /* 0x0000e200ff027b82 */ /* 0x000ee20000000a00 */
[----:B0-----:R-:W-:Y:S01]  /*0840*/  @P0 IMAD.WIDE R8, R13, 0x4, R8 ;  /* 0x000000040d080825 */ /* 0x001fe200078e0208 */
[----:B------:R-:W-:-:S03]  /*0850*/  @!P1 IADD3 R13, PT, PT, R18, R19, RZ ;  /* 0x00000013120d9210 */ /* 0x000fc60007ffe0ff */
[----:B------:R-:W-:Y:S01]  /*0860*/  @!P1 IMAD R19, R19, R15, R16 ;  /* 0x0000000f13139224 */ /* 0x000fe200078e0210 */
[----:B------:R-:W4:Y:S01]  /*0870*/  @P0 LDG.E R12, desc[UR6][R8.64] ;  /* 0x00000006080c0981 */ /* 0x000f22000c1e1900 */
[----:B-1----:R-:W-:-:S04]  /*0880*/  @P0 IMAD.WIDE R6, R11, 0x4, R6 ;  /* 0x000000040b060825 */ /* 0x002fc800078e0206 */
[----:B------:R-:W-:Y:S01]  /*0890*/  @P0 IMAD.WIDE R10, R15, 0x4, R8 ;  /* 0x000000040f0a0825 */ /* 0x000fe200078e0208 */
[----:B------:R-:W5:Y:S04]  /*08a0*/  @P0 LDG.E R17, desc[UR6][R6.64+0x4] ;  /* 0x0000040606110981 */ /* 0x000f68000c1e1900 */
[----:B------:R-:W4:Y:S01]  /*08b0*/  @P0 LDG.E R15, desc[UR6][R6.64] ;  /* 0x00000006060f0981 */ /* 0x000f22000c1e1900 */
[----:B--2---:R-:W-:-:S03]  /*08c0*/  @!P1 IMAD.WIDE R4, R13, 0x4, R4 ;  /* 0x000000040d049825 */ /* 0x004fc600078e0204 */
[----:B------:R-:W5:Y:S01]  /*08d0*/  @P0 LDG.E R10, desc[UR6][R10.64] ;  /* 0x000000060a0a0981 */ /* 0x000f62000c1e1900 */
[----:B---3--:R-:W-:-:S03]  /*08e0*/  @!P1 IMAD.WIDE R2, R19, 0x4, R2 ;  /* 0x0000000413029825 */ /* 0x008fc600078e0202 */
[----:B------:R-:W2:Y:S04]  /*08f0*/  @!P1 LDG.E R5, desc[UR6][R4.64] ;  /* 0x0000000604059981 */ /* 0x000ea8000c1e1900 */
[----:B------:R-:W2:Y:S01]  /*0900*/  @!P1 LDG.E R2, desc[UR6][R2.64] ;  /* 0x0000000602029981 */ /* 0x000ea2000c1e1900 */
[----:B----4-:R-:W-:-:S04]  /*0910*/  @P0 FFMA R12, R15, R12, R26 ;  /* 0x0000000c0f0c0223 */ /* 0x010fc8000000001a */
[----:B-----5:R-:W-:-:S04]  /*0920*/  @P0 FFMA R26, R17, R10, R12 ;  /* 0x0000000a111a0223 */ /* 0x020fc8000000000c */
[----:B--2---:R-:W-:-:S07]  /*0930*/  @!P1 FFMA R26, R5, R2, R26 ;  /* 0x00000002051a9223 */ /* 0x004fce000000001a */
.L_x_0:
[----:B------:R-:W0:Y:S02]  /*0940*/  LDC.64 R2, c[0x0][0x390] ;  /* 0x0000e400ff027b82 */ /* 0x000e240000000a00 */
[----:B0-----:R-:W-:-:S05]  /*0950*/  IMAD.WIDE R2, R0, 0x4, R2 ;  /* 0x0000000400027825 */ /* 0x001fca00078e0202 */
[----:B------:R-:W-:Y:S01]  /*0960*/  STG.E desc[UR6][R2.64], R26 ;  /* 0x0000001a02007986 */ /* 0x000fe2000c101906 */
[----:B------:R-:W-:Y:S05]  /*0970*/  EXIT ;  /* 0x000000000000794d */ /* 0x000fea0003800000 */
.L_x_4:
[----:B------:R-:W-:-:S00]  /*0980*/  BRA `(.L_x_4) ;  /* 0xfffffffc00fc7947 */ /* 0x000fc0000383ffff */
[----:B------:R-:W-:-:S00]  /*0990*/  NOP ;  /* 0x0000000000007918 */ /* 0x000fc00000000000 */
        /* <DEDUP_REMOVED lines=14> */
.L_x_5:


//--------------------- .nv.shared.reserved.0     --------------------------
	.section	.nv.shared.reserved.0,"aw",@nobits
	.weak		__nv_reservedSMEM_offset_0_alias
	.size		__nv_reservedSMEM_offset_0_alias, 0, 64
	.other		__nv_reservedSMEM_offset_0_alias,@"STO_CUDA_RESERVED_SHARED STV_DEFAULT"
__nv_reservedSMEM_offset_0_alias:
	.zero		0
	.zero		64


//--------------------- .nv.constant0.dot         --------------------------
	.section	.nv.constant0.dot,"a",@progbits
	.sectionflags	@""
	.align	4
.nv.constant0.dot:
	.zero		936


//--------------------- SYMBOLS --------------------------

	.type		.nv.reservedSmem.offset0,@object
	.size		.nv.reservedSmem.offset0,0x4
